//
// Generated by NVIDIA NVVM Compiler
//
// Compiler Build ID: CL-36424714
// Cuda compilation tools, release 13.0, V13.0.88
// Based on NVVM 20.0.0
//

.version 9.0
.target sm_100
.address_size 64

	// .globl	mul_const_kernel

.visible .entry mul_const_kernel(
	.param .u64 .ptr .align 1 mul_const_kernel_param_0,
	.param .u64 .ptr .align 1 mul_const_kernel_param_1,
	.param .f32 mul_const_kernel_param_2,
	.param .u64 .ptr .align 1 mul_const_kernel_param_3
)
{
	.reg .pred 	%p<6>;
	.reg .b32 	%r<22>;
	.reg .b32 	%f<4>;
	.reg .b64 	%rd<10>;

	ld.param.u64 	%rd1, [mul_const_kernel_param_0];
	ld.param.u64 	%rd2, [mul_const_kernel_param_1];
	ld.param.f32 	%f1, [mul_const_kernel_param_2];
	ld.param.u64 	%rd3, [mul_const_kernel_param_3];
	cvta.to.global.u64 	%rd4, %rd3;
	ld.global.u32 	%r1, [%rd4];
	ld.global.u32 	%r6, [%rd4+4];
	ld.global.u32 	%r7, [%rd4+8];
	mov.u32 	%r9, %ntid.x;
	mov.u32 	%r10, %ctaid.x;
	mov.u32 	%r11, %tid.x;
	mad.lo.s32 	%r3, %r9, %r10, %r11;
	mov.u32 	%r12, %ntid.y;
	mov.u32 	%r13, %ctaid.y;
	mov.u32 	%r14, %tid.y;
	mad.lo.s32 	%r15, %r12, %r13, %r14;
	mov.u32 	%r16, %ntid.z;
	mov.u32 	%r17, %ctaid.z;
	mov.u32 	%r18, %tid.z;
	mad.lo.s32 	%r19, %r16, %r17, %r18;
	setp.ge.s32 	%p1, %r3, %r1;
	setp.ge.s32 	%p2, %r15, %r6;
	or.pred  	%p3, %p1, %p2;
	setp.ge.s32 	%p4, %r19, %r7;
	or.pred  	%p5, %p3, %p4;
	@%p5 bra 	$L__BB0_2;
	cvta.to.global.u64 	%rd5, %rd2;
	cvta.to.global.u64 	%rd6, %rd1;
	mad.lo.s32 	%r20, %r6, %r19, %r15;
	mad.lo.s32 	%r21, %r20, %r1, %r3;
	mul.wide.s32 	%rd7, %r21, 4;
	add.s64 	%rd8, %rd5, %rd7;
	ld.global.f32 	%f2, [%rd8];
	mul.f32 	%f3, %f1, %f2;
	add.s64 	%rd9, %rd6, %rd7;
	st.global.f32 	[%rd9], %f3;
$L__BB0_2:
	ret;

}
	// .globl	add_const_kernel
.visible .entry add_const_kernel(
	.param .u64 .ptr .align 1 add_const_kernel_param_0,
	.param .u64 .ptr .align 1 add_const_kernel_param_1,
	.param .f32 add_const_kernel_param_2,
	.param .u64 .ptr .align 1 add_const_kernel_param_3
)
{
	.reg .pred 	%p<6>;
	.reg .b32 	%r<22>;
	.reg .b32 	%f<4>;
	.reg .b64 	%rd<10>;

	ld.param.u64 	%rd1, [add_const_kernel_param_0];
	ld.param.u64 	%rd2, [add_const_kernel_param_1];
	ld.param.f32 	%f1, [add_const_kernel_param_2];
	ld.param.u64 	%rd3, [add_const_kernel_param_3];
	cvta.to.global.u64 	%rd4, %rd3;
	ld.global.u32 	%r1, [%rd4];
	ld.global.u32 	%r6, [%rd4+4];
	ld.global.u32 	%r7, [%rd4+8];
	mov.u32 	%r9, %ntid.x;
	mov.u32 	%r10, %ctaid.x;
	mov.u32 	%r11, %tid.x;
	mad.lo.s32 	%r3, %r9, %r10, %r11;
	mov.u32 	%r12, %ntid.y;
	mov.u32 	%r13, %ctaid.y;
	mov.u32 	%r14, %tid.y;
	mad.lo.s32 	%r15, %r12, %r13, %r14;
	mov.u32 	%r16, %ntid.z;
	mov.u32 	%r17, %ctaid.z;
	mov.u32 	%r18, %tid.z;
	mad.lo.s32 	%r19, %r16, %r17, %r18;
	setp.ge.s32 	%p1, %r3, %r1;
	setp.ge.s32 	%p2, %r15, %r6;
	or.pred  	%p3, %p1, %p2;
	setp.ge.s32 	%p4, %r19, %r7;
	or.pred  	%p5, %p3, %p4;
	@%p5 bra 	$L__BB1_2;
	cvta.to.global.u64 	%rd5, %rd2;
	cvta.to.global.u64 	%rd6, %rd1;
	mad.lo.s32 	%r20, %r6, %r19, %r15;
	mad.lo.s32 	%r21, %r20, %r1, %r3;
	mul.wide.s32 	%rd7, %r21, 4;
	add.s64 	%rd8, %rd5, %rd7;
	ld.global.f32 	%f2, [%rd8];
	add.f32 	%f3, %f1, %f2;
	add.s64 	%rd9, %rd6, %rd7;
	st.global.f32 	[%rd9], %f3;
$L__BB1_2:
	ret;

}
	// .globl	mul_mat_kernel
.visible .entry mul_mat_kernel(
	.param .u64 .ptr .align 1 mul_mat_kernel_param_0,
	.param .u64 .ptr .align 1 mul_mat_kernel_param_1,
	.param .u64 .ptr .align 1 mul_mat_kernel_param_2,
	.param .u64 .ptr .align 1 mul_mat_kernel_param_3
)
{
	.reg .pred 	%p<6>;
	.reg .b32 	%r<22>;
	.reg .b32 	%f<4>;
	.reg .b64 	%rd<13>;

	ld.param.u64 	%rd1, [mul_mat_kernel_param_0];
	ld.param.u64 	%rd2, [mul_mat_kernel_param_1];
	ld.param.u64 	%rd3, [mul_mat_kernel_param_2];
	ld.param.u64 	%rd4, [mul_mat_kernel_param_3];
	cvta.to.global.u64 	%rd5, %rd4;
	ld.global.u32 	%r1, [%rd5];
	ld.global.u32 	%r6, [%rd5+4];
	ld.global.u32 	%r7, [%rd5+8];
	mov.u32 	%r9, %ntid.x;
	mov.u32 	%r10, %ctaid.x;
	mov.u32 	%r11, %tid.x;
	mad.lo.s32 	%r3, %r9, %r10, %r11;
	mov.u32 	%r12, %ntid.y;
	mov.u32 	%r13, %ctaid.y;
	mov.u32 	%r14, %tid.y;
	mad.lo.s32 	%r15, %r12, %r13, %r14;
	mov.u32 	%r16, %ntid.z;
	mov.u32 	%r17, %ctaid.z;
	mov.u32 	%r18, %tid.z;
	mad.lo.s32 	%r19, %r16, %r17, %r18;
	setp.ge.s32 	%p1, %r3, %r1;
	setp.ge.s32 	%p2, %r15, %r6;
	or.pred  	%p3, %p1, %p2;
	setp.ge.s32 	%p4, %r19, %r7;
	or.pred  	%p5, %p3, %p4;
	@%p5 bra 	$L__BB2_2;
	cvta.to.global.u64 	%rd6, %rd2;
	cvta.to.global.u64 	%rd7, %rd3;
	cvta.to.global.u64 	%rd8, %rd1;
	mad.lo.s32 	%r20, %r6, %r19, %r15;
	mad.lo.s32 	%r21, %r20, %r1, %r3;
	mul.wide.s32 	%rd9, %r21, 4;
	add.s64 	%rd10, %rd6, %rd9;
	ld.global.f32 	%f1, [%rd10];
	add.s64 	%rd11, %rd7, %rd9;
	ld.global.f32 	%f2, [%rd11];
	mul.f32 	%f3, %f1, %f2;
	add.s64 	%rd12, %rd8, %rd9;
	st.global.f32 	[%rd12], %f3;
$L__BB2_2:
	ret;

}
	// .globl	add_mat_kernel
.visible .entry add_mat_kernel(
	.param .u64 .ptr .align 1 add_mat_kernel_param_0,
	.param .u64 .ptr .align 1 add_mat_kernel_param_1,
	.param .u64 .ptr .align 1 add_mat_kernel_param_2,
	.param .u64 .ptr .align 1 add_mat_kernel_param_3
)
{
	.reg .pred 	%p<6>;
	.reg .b32 	%r<22>;
	.reg .b32 	%f<4>;
	.reg .b64 	%rd<13>;

	ld.param.u64 	%rd1, [add_mat_kernel_param_0];
	ld.param.u64 	%rd2, [add_mat_kernel_param_1];
	ld.param.u64 	%rd3, [add_mat_kernel_param_2];
	ld.param.u64 	%rd4, [add_mat_kernel_param_3];
	cvta.to.global.u64 	%rd5, %rd4;
	ld.global.u32 	%r1, [%rd5];
	ld.global.u32 	%r6, [%rd5+4];
	ld.global.u32 	%r7, [%rd5+8];
	mov.u32 	%r9, %ntid.x;
	mov.u32 	%r10, %ctaid.x;
	mov.u32 	%r11, %tid.x;
	mad.lo.s32 	%r3, %r9, %r10, %r11;
	mov.u32 	%r12, %ntid.y;
	mov.u32 	%r13, %ctaid.y;
	mov.u32 	%r14, %tid.y;
	mad.lo.s32 	%r15, %r12, %r13, %r14;
	mov.u32 	%r16, %ntid.z;
	mov.u32 	%r17, %ctaid.z;
	mov.u32 	%r18, %tid.z;
	mad.lo.s32 	%r19, %r16, %r17, %r18;
	setp.ge.s32 	%p1, %r3, %r1;
	setp.ge.s32 	%p2, %r15, %r6;
	or.pred  	%p3, %p1, %p2;
	setp.ge.s32 	%p4, %r19, %r7;
	or.pred  	%p5, %p3, %p4;
	@%p5 bra 	$L__BB3_2;
	cvta.to.global.u64 	%rd6, %rd2;
	cvta.to.global.u64 	%rd7, %rd3;
	cvta.to.global.u64 	%rd8, %rd1;
	mad.lo.s32 	%r20, %r6, %r19, %r15;
	mad.lo.s32 	%r21, %r20, %r1, %r3;
	mul.wide.s32 	%rd9, %r21, 4;
	add.s64 	%rd10, %rd6, %rd9;
	ld.global.f32 	%f1, [%rd10];
	add.s64 	%rd11, %rd7, %rd9;
	ld.global.f32 	%f2, [%rd11];
	add.f32 	%f3, %f1, %f2;
	add.s64 	%rd12, %rd8, %rd9;
	st.global.f32 	[%rd12], %f3;
$L__BB3_2:
	ret;

}


// ===== COMPILED SASS (sm_100) =====

	.target	sm_100

	.elftype	@"ET_EXEC"


//--------------------- .note.nv.tkinfo           --------------------------
	.section	.note.nv.tkinfo,"",@"SHT_NOTE"
	.sectionflags	@"SHF_NOTE_NV_TKINFO"
	.tkinfo
        /*0018*/ 	.word	0x00000002
        /*0030*/ 	.string	""
        /*0030*/ 	.string	"ptxas"
        /*0030*/ 	.string	"Cuda compilation tools, release 13.0, V13.0.88"
        /*0030*/ 	.string	"Build cuda_13.0.r13.0/compiler.36424714_0"
        /*0030*/ 	.string	"-arch sm_100 -m 64 "



//--------------------- .note.nv.cuinfo           --------------------------
	.section	.note.nv.cuinfo,"",@"SHT_NOTE"
	.sectionflags	@"SHF_NOTE_NV_CUINFO"
        /*0018*/ 	.short	0x0002
        /*001a*/ 	.short	0x0064
        /*001c*/ 	.short	0x0082
	.zero		2


//--------------------- .nv.info                  --------------------------
	.section	.nv.info,"",@"SHT_CUDA_INFO"
	.align	4


	//----- nvinfo : EIATTR_REGCOUNT
	.align		4
        /*0000*/ 	.byte	0x04, 0x2f
        /*0002*/ 	.short	(.L_1 - .L_0)
	.align		4
.L_0:
        /*0004*/ 	.word	index@(mul_const_kernel)
        /*0008*/ 	.word	0x0000000e


	//----- nvinfo : EIATTR_FRAME_SIZE
	.align		4
.L_1:
        /*000c*/ 	.byte	0x04, 0x11
        /*000e*/ 	.short	(.L_3 - .L_2)
	.align		4
.L_2:
        /*0010*/ 	.word	index@(mul_const_kernel)
        /*0014*/ 	.word	0x00000000


	//----- nvinfo : EIATTR_REGCOUNT
	.align		4
.L_3:
        /*0018*/ 	.byte	0x04, 0x2f
        /*001a*/ 	.short	(.L_5 - .L_4)
	.align		4
.L_4:
        /*001c*/ 	.word	index@(add_const_kernel)
        /*0020*/ 	.word	0x0000000e


	//----- nvinfo : EIATTR_FRAME_SIZE
	.align		4
.L_5:
        /*0024*/ 	.byte	0x04, 0x11
        /*0026*/ 	.short	(.L_7 - .L_6)
	.align		4
.L_6:
        /*0028*/ 	.word	index@(add_const_kernel)
        /*002c*/ 	.word	0x00000000


	//----- nvinfo : EIATTR_REGCOUNT
	.align		4
.L_7:
        /*0030*/ 	.byte	0x04, 0x2f
        /*0032*/ 	.short	(.L_9 - .L_8)
	.align		4
.L_8:
        /*0034*/ 	.word	index@(mul_mat_kernel)
        /*0038*/ 	.word	0x0000000f


	//----- nvinfo : EIATTR_FRAME_SIZE
	.align		4
.L_9:
        /*003c*/ 	.byte	0x04, 0x11
        /*003e*/ 	.short	(.L_11 - .L_10)
	.align		4
.L_10:
        /*0040*/ 	.word	index@(mul_mat_kernel)
        /*0044*/ 	.word	0x00000000


	//----- nvinfo : EIATTR_REGCOUNT
	.align		4
.L_11:
        /*0048*/ 	.byte	0x04, 0x2f
        /*004a*/ 	.short	(.L_13 - .L_12)
	.align		4
.L_12:
        /*004c*/ 	.word	index@(add_mat_kernel)
        /*0050*/ 	.word	0x0000000f


	//----- nvinfo : EIATTR_FRAME_SIZE
	.align		4
.L_13:
        /*0054*/ 	.byte	0x04, 0x11
        /*0056*/ 	.short	(.L_15 - .L_14)
	.align		4
.L_14:
        /*0058*/ 	.word	index@(add_mat_kernel)
        /*005c*/ 	.word	0x00000000


	//----- nvinfo : EIATTR_MIN_STACK_SIZE
	.align		4
.L_15:
        /*0060*/ 	.byte	0x04, 0x12
        /*0062*/ 	.short	(.L_17 - .L_16)
	.align		4
.L_16:
        /*0064*/ 	.word	index@(add_mat_kernel)
        /*0068*/ 	.word	0x00000000


	//----- nvinfo : EIATTR_MIN_STACK_SIZE
	.align		4
.L_17:
        /*006c*/ 	.byte	0x04, 0x12
        /*006e*/ 	.short	(.L_19 - .L_18)
	.align		4
.L_18:
        /*0070*/ 	.word	index@(mul_mat_kernel)
        /*0074*/ 	.word	0x00000000


	//----- nvinfo : EIATTR_MIN_STACK_SIZE
	.align		4
.L_19:
        /*0078*/ 	.byte	0x04, 0x12
        /*007a*/ 	.short	(.L_21 - .L_20)
	.align		4
.L_20:
        /*007c*/ 	.word	index@(add_const_kernel)
        /*0080*/ 	.word	0x00000000


	//----- nvinfo : EIATTR_MIN_STACK_SIZE
	.align		4
.L_21:
        /*0084*/ 	.byte	0x04, 0x12
        /*0086*/ 	.short	(.L_23 - .L_22)
	.align		4
.L_22:
        /*0088*/ 	.word	index@(mul_const_kernel)
        /*008c*/ 	.word	0x00000000
.L_23:


//--------------------- .nv.compat                --------------------------
	.section	.nv.compat,"",@"SHT_CUDA_COMPAT_INFO"
	.align	4
        /*0000*/ 	.byte	0x02, 0x09, 0x00, 0x00, 0x02, 0x02, 0x01, 0x00, 0x02, 0x05, 0x05, 0x00, 0x03, 0x07, 0x01, 0x01
        /*0010*/ 	.byte	0x02, 0x03, 0x00, 0x00, 0x02, 0x06, 0x01, 0x00, 0x04, 0x0b, 0x08, 0x00, 0x09, 0x00, 0x00, 0x00
        /*0020*/ 	.byte	0x00, 0x00, 0x00, 0x00


//--------------------- .nv.info.add_mat_kernel   --------------------------
	.section	.nv.info.add_mat_kernel,"",@"SHT_CUDA_INFO"
	.sectionflags	@""
	.align	4


	//----- nvinfo : EIATTR_CUDA_API_VERSION
	.align		4
        /*0000*/ 	.byte	0x04, 0x37
        /*0002*/ 	.short	(.L_25 - .L_24)
.L_24:
        /*0004*/ 	.word	0x00000082


	//----- nvinfo : EIATTR_KPARAM_INFO
	.align		4
.L_25:
        /*0008*/ 	.byte	0x04, 0x17
        /*000a*/ 	.short	(.L_27 - .L_26)
.L_26:
        /*000c*/ 	.word	0x00000000
        /*0010*/ 	.short	0x0003
        /*0012*/ 	.short	0x0018
        /*0014*/ 	.byte	0x00, 0xf5, 0x21, 0x00


	//----- nvinfo : EIATTR_KPARAM_INFO
	.align		4
.L_27:
        /*0018*/ 	.byte	0x04, 0x17
        /*001a*/ 	.short	(.L_29 - .L_28)
.L_28:
        /*001c*/ 	.word	0x00000000
        /*0020*/ 	.short	0x0002
        /*0022*/ 	.short	0x0010
        /*0024*/ 	.byte	0x00, 0xf5, 0x21, 0x00


	//----- nvinfo : EIATTR_KPARAM_INFO
	.align		4
.L_29:
        /*0028*/ 	.byte	0x04, 0x17
        /*002a*/ 	.short	(.L_31 - .L_30)
.L_30:
        /*002c*/ 	.word	0x00000000
        /*0030*/ 	.short	0x0001
        /*0032*/ 	.short	0x0008
        /*0034*/ 	.byte	0x00, 0xf5, 0x21, 0x00


	//----- nvinfo : EIATTR_KPARAM_INFO
	.align		4
.L_31:
        /*0038*/ 	.byte	0x04, 0x17
        /*003a*/ 	.short	(.L_33 - .L_32)
.L_32:
        /*003c*/ 	.word	0x00000000
        /*0040*/ 	.short	0x0000
        /*0042*/ 	.short	0x0000
        /*0044*/ 	.byte	0x00, 0xf5, 0x21, 0x00


	//----- nvinfo : EIATTR_SPARSE_MMA_MASK
	.align		4
.L_33:
        /*0048*/ 	.byte	0x03, 0x50
        /*004a*/ 	.short	0x0000


	//----- nvinfo : EIATTR_MAXREG_COUNT
	.align		4
        /*004c*/ 	.byte	0x03, 0x1b
        /*004e*/ 	.short	0x00ff


	//----- nvinfo : EIATTR_MERCURY_ISA_VERSION
	.align		4
        /*0050*/ 	.byte	0x03, 0x5f
        /*0052*/ 	.short	0x0101


	//----- nvinfo : EIATTR_VRC_CTA_INIT_COUNT
	.align		4
        /*0054*/ 	.byte	0x02, 0x4a
	.zero		1
	.zero		1


	//----- nvinfo : EIATTR_EXIT_INSTR_OFFSETS
	.align		4
        /*0058*/ 	.byte	0x04, 0x1c
        /*005a*/ 	.short	(.L_35 - .L_34)


	//   ....[0]....
.L_34:
        /*005c*/ 	.word	0x00000150


	//   ....[1]....
        /*0060*/ 	.word	0x00000220


	//----- nvinfo : EIATTR_CBANK_PARAM_SIZE
	.align		4
.L_35:
        /*0064*/ 	.byte	0x03, 0x19
        /*0066*/ 	.short	0x0020


	//----- nvinfo : EIATTR_PARAM_CBANK
	.align		4
        /*0068*/ 	.byte	0x04, 0x0a
        /*006a*/ 	.short	(.L_37 - .L_36)
	.align		4
.L_36:
        /*006c*/ 	.word	index@(.nv.constant0.add_mat_kernel)
        /*0070*/ 	.short	0x0380
        /*0072*/ 	.short	0x0020


	//----- nvinfo : EIATTR_SW_WAR
	.align		4
.L_37:
        /*0074*/ 	.byte	0x04, 0x36
        /*0076*/ 	.short	(.L_39 - .L_38)
.L_38:
        /*0078*/ 	.word	0x00000008
.L_39:


//--------------------- .nv.info.mul_mat_kernel   --------------------------
	.section	.nv.info.mul_mat_kernel,"",@"SHT_CUDA_INFO"
	.sectionflags	@""
	.align	4


	//----- nvinfo : EIATTR_CUDA_API_VERSION
	.align		4
        /*0000*/ 	.byte	0x04, 0x37
        /*0002*/ 	.short	(.L_41 - .L_40)
.L_40:
        /*0004*/ 	.word	0x00000082


	//----- nvinfo : EIATTR_KPARAM_INFO
	.align		4
.L_41:
        /*0008*/ 	.byte	0x04, 0x17
        /*000a*/ 	.short	(.L_43 - .L_42)
.L_42:
        /*000c*/ 	.word	0x00000000
        /*0010*/ 	.short	0x0003
        /*0012*/ 	.short	0x0018
        /*0014*/ 	.byte	0x00, 0xf5, 0x21, 0x00


	//----- nvinfo : EIATTR_KPARAM_INFO
	.align		4
.L_43:
        /*0018*/ 	.byte	0x04, 0x17
        /*001a*/ 	.short	(.L_45 - .L_44)
.L_44:
        /*001c*/ 	.word	0x00000000
        /*0020*/ 	.short	0x0002
        /*0022*/ 	.short	0x0010
        /*0024*/ 	.byte	0x00, 0xf5, 0x21, 0x00


	//----- nvinfo : EIATTR_KPARAM_INFO
	.align		4
.L_45:
        /*0028*/ 	.byte	0x04, 0x17
        /*002a*/ 	.short	(.L_47 - .L_46)
.L_46:
        /*002c*/ 	.word	0x00000000
        /*0030*/ 	.short	0x0001
        /*0032*/ 	.short	0x0008
        /*0034*/ 	.byte	0x00, 0xf5, 0x21, 0x00


	//----- nvinfo : EIATTR_KPARAM_INFO
	.align		4
.L_47:
        /*0038*/ 	.byte	0x04, 0x17
        /*003a*/ 	.short	(.L_49 - .L_48)
.L_48:
        /*003c*/ 	.word	0x00000000
        /*0040*/ 	.short	0x0000
        /*0042*/ 	.short	0x0000
        /*0044*/ 	.byte	0x00, 0xf5, 0x21, 0x00


	//----- nvinfo : EIATTR_SPARSE_MMA_MASK
	.align		4
.L_49:
        /*0048*/ 	.byte	0x03, 0x50
        /*004a*/ 	.short	0x0000


	//----- nvinfo : EIATTR_MAXREG_COUNT
	.align		4
        /*004c*/ 	.byte	0x03, 0x1b
        /*004e*/ 	.short	0x00ff


	//----- nvinfo : EIATTR_MERCURY_ISA_VERSION
	.align		4
        /*0050*/ 	.byte	0x03, 0x5f
        /*0052*/ 	.short	0x0101


	//----- nvinfo : EIATTR_VRC_CTA_INIT_COUNT
	.align		4
        /*0054*/ 	.byte	0x02, 0x4a
	.zero		1
	.zero		1


	//----- nvinfo : EIATTR_EXIT_INSTR_OFFSETS
	.align		4
        /*0058*/ 	.byte	0x04, 0x1c
        /*005a*/ 	.short	(.L_51 - .L_50)


	//   ....[0]....
.L_50:
        /*005c*/ 	.word	0x00000150


	//   ....[1]....
        /*0060*/ 	.word	0x00000220


	//----- nvinfo : EIATTR_CBANK_PARAM_SIZE
	.align		4
.L_51:
        /*0064*/ 	.byte	0x03, 0x19
        /*0066*/ 	.short	0x0020


	//----- nvinfo : EIATTR_PARAM_CBANK
	.align		4
        /*0068*/ 	.byte	0x04, 0x0a
        /*006a*/ 	.short	(.L_53 - .L_52)
	.align		4
.L_52:
        /*006c*/ 	.word	index@(.nv.constant0.mul_mat_kernel)
        /*0070*/ 	.short	0x0380
        /*0072*/ 	.short	0x0020


	//----- nvinfo : EIATTR_SW_WAR
	.align		4
.L_53:
        /*0074*/ 	.byte	0x04, 0x36
        /*0076*/ 	.short	(.L_55 - .L_54)
.L_54:
        /*0078*/ 	.word	0x00000008
.L_55:


//--------------------- .nv.info.add_const_kernel --------------------------
	.section	.nv.info.add_const_kernel,"",@"SHT_CUDA_INFO"
	.sectionflags	@""
	.align	4


	//----- nvinfo : EIATTR_CUDA_API_VERSION
	.align		4
        /*0000*/ 	.byte	0x04, 0x37
        /*0002*/ 	.short	(.L_57 - .L_56)
.L_56:
        /*0004*/ 	.word	0x00000082


	//----- nvinfo : EIATTR_KPARAM_INFO
	.align		4
.L_57:
        /*0008*/ 	.byte	0x04, 0x17
        /*000a*/ 	.short	(.L_59 - .L_58)
.L_58:
        /*000c*/ 	.word	0x00000000
        /*0010*/ 	.short	0x0003
        /*0012*/ 	.short	0x0018
        /*0014*/ 	.byte	0x00, 0xf5, 0x21, 0x00


	//----- nvinfo : EIATTR_KPARAM_INFO
	.align		4
.L_59:
        /*0018*/ 	.byte	0x04, 0x17
        /*001a*/ 	.short	(.L_61 - .L_60)
.L_60:
        /*001c*/ 	.word	0x00000000
        /*0020*/ 	.short	0x0002
        /*0022*/ 	.short	0x0010
        /*0024*/ 	.byte	0x00, 0xf0, 0x11, 0x00


	//----- nvinfo : EIATTR_KPARAM_INFO
	.align		4
.L_61:
        /*0028*/ 	.byte	0x04, 0x17
        /*002a*/ 	.short	(.L_63 - .L_62)
.L_62:
        /*002c*/ 	.word	0x00000000
        /*0030*/ 	.short	0x0001
        /*0032*/ 	.short	0x0008
        /*0034*/ 	.byte	0x00, 0xf5, 0x21, 0x00


	//----- nvinfo : EIATTR_KPARAM_INFO
	.align		4
.L_63:
        /*0038*/ 	.byte	0x04, 0x17
        /*003a*/ 	.short	(.L_65 - .L_64)
.L_64:
        /*003c*/ 	.word	0x00000000
        /*0040*/ 	.short	0x0000
        /*0042*/ 	.short	0x0000
        /*0044*/ 	.byte	0x00, 0xf5, 0x21, 0x00


	//----- nvinfo : EIATTR_SPARSE_MMA_MASK
	.align		4
.L_65:
        /*0048*/ 	.byte	0x03, 0x50
        /*004a*/ 	.short	0x0000


	//----- nvinfo : EIATTR_MAXREG_COUNT
	.align		4
        /*004c*/ 	.byte	0x03, 0x1b
        /*004e*/ 	.short	0x00ff


	//----- nvinfo : EIATTR_MERCURY_ISA_VERSION
	.align		4
        /*0050*/ 	.byte	0x03, 0x5f
        /*0052*/ 	.short	0x0101


	//----- nvinfo : EIATTR_VRC_CTA_INIT_COUNT
	.align		4
        /*0054*/ 	.byte	0x02, 0x4a
	.zero		1
	.zero		1


	//----- nvinfo : EIATTR_EXIT_INSTR_OFFSETS
	.align		4
        /*0058*/ 	.byte	0x04, 0x1c
        /*005a*/ 	.short	(.L_67 - .L_66)


	//   ....[0]....
.L_66:
        /*005c*/ 	.word	0x00000150


	//   ....[1]....
        /*0060*/ 	.word	0x00000200


	//----- nvinfo : EIATTR_CBANK_PARAM_SIZE
	.align		4
.L_67:
        /*0064*/ 	.byte	0x03, 0x19
        /*0066*/ 	.short	0x0020


	//----- nvinfo : EIATTR_PARAM_CBANK
	.align		4
        /*0068*/ 	.byte	0x04, 0x0a
        /*006a*/ 	.short	(.L_69 - .L_68)
	.align		4
.L_68:
        /*006c*/ 	.word	index@(.nv.constant0.add_const_kernel)
        /*0070*/ 	.short	0x0380
        /*0072*/ 	.short	0x0020


	//----- nvinfo : EIATTR_SW_WAR
	.align		4
.L_69:
        /*0074*/ 	.byte	0x04, 0x36
        /*0076*/ 	.short	(.L_71 - .L_70)
.L_70:
        /*0078*/ 	.word	0x00000008
.L_71:


//--------------------- .nv.info.mul_const_kernel --------------------------
	.section	.nv.info.mul_const_kernel,"",@"SHT_CUDA_INFO"
	.sectionflags	@""
	.align	4


	//----- nvinfo : EIATTR_CUDA_API_VERSION
	.align		4
        /*0000*/ 	.byte	0x04, 0x37
        /*0002*/ 	.short	(.L_73 - .L_72)
.L_72:
        /*0004*/ 	.word	0x00000082


	//----- nvinfo : EIATTR_KPARAM_INFO
	.align		4
.L_73:
        /*0008*/ 	.byte	0x04, 0x17
        /*000a*/ 	.short	(.L_75 - .L_74)
.L_74:
        /*000c*/ 	.word	0x00000000
        /*0010*/ 	.short	0x0003
        /*0012*/ 	.short	0x0018
        /*0014*/ 	.byte	0x00, 0xf5, 0x21, 0x00


	//----- nvinfo : EIATTR_KPARAM_INFO
	.align		4
.L_75:
        /*0018*/ 	.byte	0x04, 0x17
        /*001a*/ 	.short	(.L_77 - .L_76)
.L_76:
        /*001c*/ 	.word	0x00000000
        /*0020*/ 	.short	0x0002
        /*0022*/ 	.short	0x0010
        /*0024*/ 	.byte	0x00, 0xf0, 0x11, 0x00


	//----- nvinfo : EIATTR_KPARAM_INFO
	.align		4
.L_77:
        /*0028*/ 	.byte	0x04, 0x17
        /*002a*/ 	.short	(.L_79 - .L_78)
.L_78:
        /*002c*/ 	.word	0x00000000
        /*0030*/ 	.short	0x0001
        /*0032*/ 	.short	0x0008
        /*0034*/ 	.byte	0x00, 0xf5, 0x21, 0x00


	//----- nvinfo : EIATTR_KPARAM_INFO
	.align		4
.L_79:
        /*0038*/ 	.byte	0x04, 0x17
        /*003a*/ 	.short	(.L_81 - .L_80)
.L_80:
        /*003c*/ 	.word	0x00000000
        /*0040*/ 	.short	0x0000
        /*0042*/ 	.short	0x0000
        /*0044*/ 	.byte	0x00, 0xf5, 0x21, 0x00


	//----- nvinfo : EIATTR_SPARSE_MMA_MASK
	.align		4
.L_81:
        /*0048*/ 	.byte	0x03, 0x50
        /*004a*/ 	.short	0x0000


	//----- nvinfo : EIATTR_MAXREG_COUNT
	.align		4
        /*004c*/ 	.byte	0x03, 0x1b
        /*004e*/ 	.short	0x00ff


	//----- nvinfo : EIATTR_MERCURY_ISA_VERSION
	.align		4
        /*0050*/ 	.byte	0x03, 0x5f
        /*0052*/ 	.short	0x0101


	//----- nvinfo : EIATTR_VRC_CTA_INIT_COUNT
	.align		4
        /*0054*/ 	.byte	0x02, 0x4a
	.zero		1
	.zero		1


	//----- nvinfo : EIATTR_EXIT_INSTR_OFFSETS
	.align		4
        /*0058*/ 	.byte	0x04, 0x1c
        /*005a*/ 	.short	(.L_83 - .L_82)


	//   ....[0]....
.L_82:
        /*005c*/ 	.word	0x00000150


	//   ....[1]....
        /*0060*/ 	.word	0x00000200


	//----- nvinfo : EIATTR_CBANK_PARAM_SIZE
	.align		4
.L_83:
        /*0064*/ 	.byte	0x03, 0x19
        /*0066*/ 	.short	0x0020


	//----- nvinfo : EIATTR_PARAM_CBANK
	.align		4
        /*0068*/ 	.byte	0x04, 0x0a
        /*006a*/ 	.short	(.L_85 - .L_84)
	.align		4
.L_84:
        /*006c*/ 	.word	index@(.nv.constant0.mul_const_kernel)
        /*0070*/ 	.short	0x0380
        /*0072*/ 	.short	0x0020


	//----- nvinfo : EIATTR_SW_WAR
	.align		4
.L_85:
        /*0074*/ 	.byte	0x04, 0x36
        /*0076*/ 	.short	(.L_87 - .L_86)
.L_86:
        /*0078*/ 	.word	0x00000008
.L_87:


//--------------------- .nv.callgraph             --------------------------
	.section	.nv.callgraph,"",@"SHT_CUDA_CALLGRAPH"
	.align	4
	.sectionentsize	8
	.align		4
        /*0000*/ 	.word	0x00000000
	.align		4
        /*0004*/ 	.word	0xffffffff
	.align		4
        /*0008*/ 	.word	0x00000000
	.align		4
        /*000c*/ 	.word	0xfffffffe
	.align		4
        /*0010*/ 	.word	0x00000000
	.align		4
        /*0014*/ 	.word	0xfffffffd
	.align		4
        /*0018*/ 	.word	0x00000000
	.align		4
        /*001c*/ 	.word	0xfffffffc


//--------------------- .text.add_mat_kernel      --------------------------
	.section	.text.add_mat_kernel,"ax",@progbits
	.align	128
        .global         add_mat_kernel
        .type           add_mat_kernel,@function
        .size           add_mat_kernel,(.L_x_4 - add_mat_kernel)
        .other          add_mat_kernel,@"STO_CUDA_ENTRY STV_DEFAULT"
add_mat_kernel:
.text.add_mat_kernel:
[----:B------:R-:W-:Y:S08]  /*0000*/  LDC R1, c[0x0][0x37c] ;  /* 0x0000df00ff017b82 */ /* 0x000ff00000000800 */
[----:B------:R-:W0:Y:S01]  /*0010*/  LDC.64 R2, c[0x0][0x398] ;  /* 0x0000e600ff027b82 */ /* 0x000e220000000a00 */
[----:B------:R-:W0:Y:S02]  /*0020*/  LDCU.64 UR4, c[0x0][0x358] ;  /* 0x00006b00ff0477ac */ /* 0x000e240008000a00 */
[----:B0-----:R-:W2:Y:S04]  /*0030*/  LDG.E R6, desc[UR4][R2.64+0x4] ;  /* 0x0000040402067981 */ /* 0x001ea8000c1e1900 */
[----:B------:R-:W3:Y:S04]  /*0040*/  LDG.E R0, desc[UR4][R2.64] ;  /* 0x0000000402007981 */ /* 0x000ee8000c1e1900 */
[----:B------:R-:W4:Y:S01]  /*0050*/  LDG.E R4, desc[UR4][R2.64+0x8] ;  /* 0x0000080402047981 */ /* 0x000f22000c1e1900 */
[----:B------:R-:W0:Y:S01]  /*0060*/  LDCU UR6, c[0x0][0x360] ;  /* 0x00006c00ff0677ac */ /* 0x000e220008000800 */
[----:B------:R-:W1:Y:S01]  /*0070*/  S2R R9, SR_CTAID.Y ;  /* 0x0000000000097919 */ /* 0x000e620000002600 */
[----:B------:R-:W1:Y:S01]  /*0080*/  LDCU UR7, c[0x0][0x364] ;  /* 0x00006c80ff0777ac */ /* 0x000e620008000800 */
[----:B------:R-:W1:Y:S01]  /*0090*/  S2R R10, SR_TID.Y ;  /* 0x00000000000a7919 */ /* 0x000e620000002200 */
[----:B------:R-:W5:Y:S01]  /*00a0*/  LDCU UR8, c[0x0][0x368] ;  /* 0x00006d00ff0877ac */ /* 0x000f620008000800 */
[----:B------:R-:W0:Y:S01]  /*00b0*/  S2R R7, SR_CTAID.X ;  /* 0x0000000000077919 */ /* 0x000e220000002500 */
[----:B------:R-:W0:Y:S01]  /*00c0*/  S2R R8, SR_TID.X ;  /* 0x0000000000087919 */ /* 0x000e220000002100 */
[----:B------:R-:W5:Y:S01]  /*00d0*/  S2R R11, SR_CTAID.Z ;  /* 0x00000000000b7919 */ /* 0x000f620000002700 */
[----:B------:R-:W5:Y:S01]  /*00e0*/  S2R R12, SR_TID.Z ;  /* 0x00000000000c7919 */ /* 0x000f620000002300 */
[----:B-1----:R-:W-:-:S02]  /*00f0*/  IMAD R9, R9, UR7, R10 ;  /* 0x0000000709097c24 */ /* 0x002fc4000f8e020a */
[----:B0-----:R-:W-:Y:S02]  /*0100*/  IMAD R7, R7, UR6, R8 ;  /* 0x0000000607077c24 */ /* 0x001fe4000f8e0208 */
[----:B-----5:R-:W-:Y:S01]  /*0110*/  IMAD R11, R11, UR8, R12 ;  /* 0x000000080b0b7c24 */ /* 0x020fe2000f8e020c */
[----:B--2---:R-:W-:-:S04]  /*0120*/  ISETP.GE.AND P0, PT, R9, R6, PT ;  /* 0x000000060900720c */ /* 0x004fc80003f06270 */
[----:B---3--:R-:W-:-:S04]  /*0130*/  ISETP.GE.OR P0, PT, R7, R0, P0 ;  /* 0x000000000700720c */ /* 0x008fc80000706670 */
[----:B----4-:R-:W-:-:S13]  /*0140*/  ISETP.GE.OR P0, PT, R11, R4, P0 ;  /* 0x000000040b00720c */ /* 0x010fda0000706670 */
[----:B------:R-:W-:Y:S05]  /*0150*/  @P0 EXIT ;  /* 0x000000000000094d */ /* 0x000fea0003800000 */
[----:B------:R-:W0:Y:S01]  /*0160*/  LDC.64 R2, c[0x0][0x388] ;  /* 0x0000e200ff027b82 */ /* 0x000e220000000a00 */
[----:B------:R-:W-:-:S04]  /*0170*/  IMAD R6, R6, R11, R9 ;  /* 0x0000000b06067224 */ /* 0x000fc800078e0209 */
[----:B------:R-:W-:-:S03]  /*0180*/  IMAD R9, R0, R6, R7 ;  /* 0x0000000600097224 */ /* 0x000fc600078e0207 */
[----:B------:R-:W1:Y:S08]  /*0190*/  LDC.64 R4, c[0x0][0x390] ;  /* 0x0000e400ff047b82 */ /* 0x000e700000000a00 */
[----:B------:R-:W2:Y:S01]  /*01a0*/  LDC.64 R6, c[0x0][0x380] ;  /* 0x0000e000ff067b82 */ /* 0x000ea20000000a00 */
[----:B0-----:R-:W-:-:S06]  /*01b0*/  IMAD.WIDE R2, R9, 0x4, R2 ;  /* 0x0000000409027825 */ /* 0x001fcc00078e0202 */
[----:B------:R-:W3:Y:S01]  /*01c0*/  LDG.E R2, desc[UR4][R2.64] ;  /* 0x0000000402027981 */ /* 0x000ee2000c1e1900 */
[----:B-1----:R-:W-:-:S06]  /*01d0*/  IMAD.WIDE R4, R9, 0x4, R4 ;  /* 0x0000000409047825 */ /* 0x002fcc00078e0204 */
[----:B------:R-:W3:Y:S01]  /*01e0*/  LDG.E R5, desc[UR4][R4.64] ;  /* 0x0000000404057981 */ /* 0x000ee2000c1e1900 */
[----:B--2---:R-:W-:-:S04]  /*01f0*/  IMAD.WIDE R6, R9, 0x4, R6 ;  /* 0x0000000409067825 */ /* 0x004fc800078e0206 */
[----:B---3--:R-:W-:-:S05]  /*0200*/  FADD R9, R2, R5 ;  /* 0x0000000502097221 */ /* 0x008fca0000000000 */
[----:B------:R-:W-:Y:S01]  /*0210*/  STG.E desc[UR4][R6.64], R9 ;  /* 0x0000000906007986 */ /* 0x000fe2000c101904 */
[----:B------:R-:W-:Y:S05]  /*0220*/  EXIT ;  /* 0x000000000000794d */ /* 0x000fea0003800000 */
.L_x_0:
[----:B------:R-:W-:-:S00]  /*0230*/  BRA `(.L_x_0) ;  /* 0xfffffffc00fc7947 */ /* 0x000fc0000383ffff */
[----:B------:R-:W-:-:S00]  /*0240*/  NOP ;  /* 0x0000000000007918 */ /* 0x000fc00000000000 */
        /* <DEDUP_REMOVED lines=11> */
.L_x_4:


//--------------------- .text.mul_mat_kernel      --------------------------
	.section	.text.mul_mat_kernel,"ax",@progbits
	.align	128
        .global         mul_mat_kernel
        .type           mul_mat_kernel,@function
        .size           mul_mat_kernel,(.L_x_5 - mul_mat_kernel)
        .other          mul_mat_kernel,@"STO_CUDA_ENTRY STV_DEFAULT"
mul_mat_kernel:
.text.mul_mat_kernel:
        /* <DEDUP_REMOVED lines=32> */
[----:B---3--:R-:W-:-:S05]  /*0200*/  FMUL R9, R2, R5 ;  /* 0x0000000502097220 */ /* 0x008fca0000400000 */
[----:B------:R-:W-:Y:S01]  /*0210*/  STG.E desc[UR4][R6.64], R9 ;  /* 0x0000000906007986 */ /* 0x000fe2000c101904 */
[----:B------:R-:W-:Y:S05]  /*0220*/  EXIT ;  /* 0x000000000000794d */ /* 0x000fea0003800000 */
.L_x_1:
        /* <DEDUP_REMOVED lines=13> */
.L_x_5:


//--------------------- .text.add_const_kernel    --------------------------
	.section	.text.add_const_kernel,"ax",@progbits
	.align	128
        .global         add_const_kernel
        .type           add_const_kernel,@function
        .size           add_const_kernel,(.L_x_6 - add_const_kernel)
        .other          add_const_kernel,@"STO_CUDA_ENTRY STV_DEFAULT"
add_const_kernel:
.text.add_const_kernel:
        /* <DEDUP_REMOVED lines=23> */
[----:B------:R-:W-:Y:S01]  /*0170*/  IMAD R4, R4, R6, R9 ;  /* 0x0000000604047224 */ /* 0x000fe200078e0209 */
[----:B------:R-:W1:Y:S03]  /*0180*/  LDCU UR6, c[0x0][0x390] ;  /* 0x00007200ff0677ac */ /* 0x000e660008000800 */
[----:B------:R-:W-:-:S03]  /*0190*/  IMAD R7, R0, R4, R7 ;  /* 0x0000000400077224 */ /* 0x000fc600078e0207 */
[----:B------:R-:W2:Y:S01]  /*01a0*/  LDC.64 R4, c[0x0][0x380] ;  /* 0x0000e000ff047b82 */ /* 0x000ea20000000a00 */
[----:B0-----:R-:W-:-:S06]  /*01b0*/  IMAD.WIDE R2, R7, 0x4, R2 ;  /* 0x0000000407027825 */ /* 0x001fcc00078e0202 */
[----:B------:R-:W1:Y:S01]  /*01c0*/  LDG.E R2, desc[UR4][R2.64] ;  /* 0x0000000402027981 */ /* 0x000e62000c1e1900 */
[----:B--2---:R-:W-:-:S04]  /*01d0*/  IMAD.WIDE R4, R7, 0x4, R4 ;  /* 0x0000000407047825 */ /* 0x004fc800078e0204 */
[----:B-1----:R-:W-:-:S05]  /*01e0*/  FADD R7, R2, UR6 ;  /* 0x0000000602077e21 */ /* 0x002fca0008000000 */
[----:B------:R-:W-:Y:S01]  /*01f0*/  STG.E desc[UR4][R4.64], R7 ;  /* 0x0000000704007986 */ /* 0x000fe2000c101904 */
[----:B------:R-:W-:Y:S05]  /*0200*/  EXIT ;  /* 0x000000000000794d */ /* 0x000fea0003800000 */
.L_x_2:
        /* <DEDUP_REMOVED lines=15> */
.L_x_6:


//--------------------- .text.mul_const_kernel    --------------------------
	.section	.text.mul_const_kernel,"ax",@progbits
	.align	128
        .global         mul_const_kernel
        .type           mul_const_kernel,@function
        .size           mul_const_kernel,(.L_x_7 - mul_const_kernel)
        .other          mul_const_kernel,@"STO_CUDA_ENTRY STV_DEFAULT"
mul_const_kernel:
.text.mul_const_kernel:
        /* <DEDUP_REMOVED lines=30> */
[----:B-1----:R-:W-:-:S05]  /*01e0*/  FMUL R7, R2, UR6 ;  /* 0x0000000602077c20 */ /* 0x002fca0008400000 */
[----:B------:R-:W-:Y:S01]  /*01f0*/  STG.E desc[UR4][R4.64], R7 ;  /* 0x0000000704007986 */ /* 0x000fe2000c101904 */
[----:B------:R-:W-:Y:S05]  /*0200*/  EXIT ;  /* 0x000000000000794d */ /* 0x000fea0003800000 */
.L_x_3:
        /* <DEDUP_REMOVED lines=15> */
.L_x_7:


//--------------------- .nv.shared.reserved.0     --------------------------
	.section	.nv.shared.reserved.0,"aw",@nobits
	.weak		__nv_reservedSMEM_offset_0_alias
	.size		__nv_reservedSMEM_offset_0_alias, 0, 64
	.other		__nv_reservedSMEM_offset_0_alias,@"STO_CUDA_RESERVED_SHARED STV_DEFAULT"
__nv_reservedSMEM_offset_0_alias:
	.zero		0
	.zero		64


//--------------------- .nv.constant0.add_mat_kernel --------------------------
	.section	.nv.constant0.add_mat_kernel,"a",@progbits
	.sectionflags	@""
	.align	4
.nv.constant0.add_mat_kernel:
	.zero		928


//--------------------- .nv.constant0.mul_mat_kernel --------------------------
	.section	.nv.constant0.mul_mat_kernel,"a",@progbits
	.sectionflags	@""
	.align	4
.nv.constant0.mul_mat_kernel:
	.zero		928


//--------------------- .nv.constant0.add_const_kernel --------------------------
	.section	.nv.constant0.add_const_kernel,"a",@progbits
	.sectionflags	@""
	.align	4
.nv.constant0.add_const_kernel:
	.zero		928


//--------------------- .nv.constant0.mul_const_kernel --------------------------
	.section	.nv.constant0.mul_const_kernel,"a",@progbits
	.sectionflags	@""
	.align	4
.nv.constant0.mul_const_kernel:
	.zero		928


//--------------------- SYMBOLS --------------------------

	.type		.nv.reservedSmem.offset0,@object
	.size		.nv.reservedSmem.offset0,0x4
